//
// Generated by NVIDIA NVVM Compiler
//
// Compiler Build ID: CL-36424714
// Cuda compilation tools, release 13.0, V13.0.88
// Based on NVVM 20.0.0
//

.version 9.0
.target sm_100
.address_size 64

	// .globl	default_function_kernel

.visible .entry default_function_kernel(
	.param .u64 .ptr .align 1 default_function_kernel_param_0,
	.param .u64 .ptr .align 1 default_function_kernel_param_1
)
.maxntid 28
{
	.reg .pred 	%p<2>;
	.reg .b32 	%r<6>;
	.reg .b32 	%f<4>;
	.reg .b64 	%rd<8>;

	ld.param.u64 	%rd1, [default_function_kernel_param_0];
	ld.param.u64 	%rd2, [default_function_kernel_param_1];
	mov.u32 	%r1, %ctaid.x;
	mov.u32 	%r2, %tid.x;
	shr.u32 	%r3, %r2, 1;
	mad.lo.s32 	%r4, %r1, 14, %r3;
	setp.gt.u32 	%p1, %r4, 3374;
	@%p1 bra 	$L__BB0_2;
	cvta.to.global.u64 	%rd3, %rd2;
	cvta.to.global.u64 	%rd4, %rd1;
	mad.lo.s32 	%r5, %r1, 28, %r2;
	mul.wide.u32 	%rd5, %r5, 4;
	add.s64 	%rd6, %rd3, %rd5;
	ld.global.nc.f32 	%f1, [%rd6];
	sqrt.rn.f32 	%f2, %f1;
	rcp.rn.f32 	%f3, %f2;
	add.s64 	%rd7, %rd4, %rd5;
	st.global.f32 	[%rd7], %f3;
$L__BB0_2:
	ret;

}


// ===== COMPILED SASS (sm_100) =====

	.target	sm_100

	.elftype	@"ET_EXEC"


//--------------------- .note.nv.tkinfo           --------------------------
	.section	.note.nv.tkinfo,"",@"SHT_NOTE"
	.sectionflags	@"SHF_NOTE_NV_TKINFO"
	.tkinfo
        /*0018*/ 	.word	0x00000002
        /*0030*/ 	.string	""
        /*0030*/ 	.string	"ptxas"
        /*0030*/ 	.string	"Cuda compilation tools, release 13.0, V13.0.88"
        /*0030*/ 	.string	"Build cuda_13.0.r13.0/compiler.36424714_0"
        /*0030*/ 	.string	"-arch sm_100 -m 64 "



//--------------------- .note.nv.cuinfo           --------------------------
	.section	.note.nv.cuinfo,"",@"SHT_NOTE"
	.sectionflags	@"SHF_NOTE_NV_CUINFO"
        /*0018*/ 	.short	0x0002
        /*001a*/ 	.short	0x0064
        /*001c*/ 	.short	0x0082
	.zero		2


//--------------------- .nv.info                  --------------------------
	.section	.nv.info,"",@"SHT_CUDA_INFO"
	.align	4


	//----- nvinfo : EIATTR_REGCOUNT
	.align		4
        /*0000*/ 	.byte	0x04, 0x2f
        /*0002*/ 	.short	(.L_1 - .L_0)
	.align		4
.L_0:
        /*0004*/ 	.word	index@(default_function_kernel)
        /*0008*/ 	.word	0x0000000d


	//----- nvinfo : EIATTR_FRAME_SIZE
	.align		4
.L_1:
        /*000c*/ 	.byte	0x04, 0x11
        /*000e*/ 	.short	(.L_3 - .L_2)
	.align		4
.L_2:
        /*0010*/ 	.word	index@($__internal_1_$__cuda_sm20_sqrt_rn_f32_slowpath)
        /*0014*/ 	.word	0x00000000


	//----- nvinfo : EIATTR_FRAME_SIZE
	.align		4
.L_3:
        /*0018*/ 	.byte	0x04, 0x11
        /*001a*/ 	.short	(.L_5 - .L_4)
	.align		4
.L_4:
        /*001c*/ 	.word	index@($__internal_0_$__cuda_sm20_rcp_rn_f32_slowpath)
        /*0020*/ 	.word	0x00000000


	//----- nvinfo : EIATTR_FRAME_SIZE
	.align		4
.L_5:
        /*0024*/ 	.byte	0x04, 0x11
        /*0026*/ 	.short	(.L_7 - .L_6)
	.align		4
.L_6:
        /*0028*/ 	.word	index@(default_function_kernel)
        /*002c*/ 	.word	0x00000000


	//----- nvinfo : EIATTR_MIN_STACK_SIZE
	.align		4
.L_7:
        /*0030*/ 	.byte	0x04, 0x12
        /*0032*/ 	.short	(.L_9 - .L_8)
	.align		4
.L_8:
        /*0034*/ 	.word	index@(default_function_kernel)
        /*0038*/ 	.word	0x00000000
.L_9:


//--------------------- .nv.compat                --------------------------
	.section	.nv.compat,"",@"SHT_CUDA_COMPAT_INFO"
	.align	4
        /*0000*/ 	.byte	0x02, 0x09, 0x00, 0x00, 0x02, 0x02, 0x01, 0x00, 0x02, 0x05, 0x05, 0x00, 0x03, 0x07, 0x01, 0x01
        /*0010*/ 	.byte	0x02, 0x03, 0x00, 0x00, 0x02, 0x06, 0x01, 0x00, 0x04, 0x0b, 0x08, 0x00, 0x01, 0x00, 0x00, 0x00
        /*0020*/ 	.byte	0x00, 0x00, 0x00, 0x00


//--------------------- .nv.info.default_function_kernel --------------------------
	.section	.nv.info.default_function_kernel,"",@"SHT_CUDA_INFO"
	.sectionflags	@""
	.align	4


	//----- nvinfo : EIATTR_CUDA_API_VERSION
	.align		4
        /*0000*/ 	.byte	0x04, 0x37
        /*0002*/ 	.short	(.L_11 - .L_10)
.L_10:
        /*0004*/ 	.word	0x00000082


	//----- nvinfo : EIATTR_KPARAM_INFO
	.align		4
.L_11:
        /*0008*/ 	.byte	0x04, 0x17
        /*000a*/ 	.short	(.L_13 - .L_12)
.L_12:
        /*000c*/ 	.word	0x00000000
        /*0010*/ 	.short	0x0001
        /*0012*/ 	.short	0x0008
        /*0014*/ 	.byte	0x00, 0xf5, 0x21, 0x00


	//----- nvinfo : EIATTR_KPARAM_INFO
	.align		4
.L_13:
        /*0018*/ 	.byte	0x04, 0x17
        /*001a*/ 	.short	(.L_15 - .L_14)
.L_14:
        /*001c*/ 	.word	0x00000000
        /*0020*/ 	.short	0x0000
        /*0022*/ 	.short	0x0000
        /*0024*/ 	.byte	0x00, 0xf5, 0x21, 0x00


	//----- nvinfo : EIATTR_SPARSE_MMA_MASK
	.align		4
.L_15:
        /*0028*/ 	.byte	0x03, 0x50
        /*002a*/ 	.short	0x0000


	//----- nvinfo : EIATTR_MAXREG_COUNT
	.align		4
        /*002c*/ 	.byte	0x03, 0x1b
        /*002e*/ 	.short	0x00ff


	//----- nvinfo : EIATTR_MERCURY_ISA_VERSION
	.align		4
        /*0030*/ 	.byte	0x03, 0x5f
        /*0032*/ 	.short	0x0101


	//----- nvinfo : EIATTR_VRC_CTA_INIT_COUNT
	.align		4
        /*0034*/ 	.byte	0x02, 0x4a
	.zero		1
	.zero		1


	//----- nvinfo : EIATTR_EXIT_INSTR_OFFSETS
	.align		4
        /*0038*/ 	.byte	0x04, 0x1c
        /*003a*/ 	.short	(.L_17 - .L_16)


	//   ....[0]....
.L_16:
        /*003c*/ 	.word	0x00000060


	//   ....[1]....
        /*0040*/ 	.word	0x00000290


	//----- nvinfo : EIATTR_MAX_THREADS
	.align		4
.L_17:
        /*0044*/ 	.byte	0x04, 0x05
        /*0046*/ 	.short	(.L_19 - .L_18)
.L_18:
        /*0048*/ 	.word	0x0000001c
        /*004c*/ 	.word	0x00000001
        /*0050*/ 	.word	0x00000001


	//----- nvinfo : EIATTR_CRS_STACK_SIZE
	.align		4
.L_19:
        /*0054*/ 	.byte	0x04, 0x1e
        /*0056*/ 	.short	(.L_21 - .L_20)
.L_20:
        /*0058*/ 	.word	0x00000000


	//----- nvinfo : EIATTR_CBANK_PARAM_SIZE
	.align		4
.L_21:
        /*005c*/ 	.byte	0x03, 0x19
        /*005e*/ 	.short	0x0010


	//----- nvinfo : EIATTR_PARAM_CBANK
	.align		4
        /*0060*/ 	.byte	0x04, 0x0a
        /*0062*/ 	.short	(.L_23 - .L_22)
	.align		4
.L_22:
        /*0064*/ 	.word	index@(.nv.constant0.default_function_kernel)
        /*0068*/ 	.short	0x0380
        /*006a*/ 	.short	0x0010


	//----- nvinfo : EIATTR_SW_WAR
	.align		4
.L_23:
        /*006c*/ 	.byte	0x04, 0x36
        /*006e*/ 	.short	(.L_25 - .L_24)
.L_24:
        /*0070*/ 	.word	0x00000008
.L_25:


//--------------------- .nv.callgraph             --------------------------
	.section	.nv.callgraph,"",@"SHT_CUDA_CALLGRAPH"
	.align	4
	.sectionentsize	8
	.align		4
        /*0000*/ 	.word	0x00000000
	.align		4
        /*0004*/ 	.word	0xffffffff
	.align		4
        /*0008*/ 	.word	0x00000000
	.align		4
        /*000c*/ 	.word	0xfffffffe
	.align		4
        /*0010*/ 	.word	0x00000000
	.align		4
        /*0014*/ 	.word	0xfffffffd
	.align		4
        /*0018*/ 	.word	0x00000000
	.align		4
        /*001c*/ 	.word	0xfffffffc


//--------------------- .text.default_function_kernel --------------------------
	.section	.text.default_function_kernel,"ax",@progbits
	.align	128
        .global         default_function_kernel
        .type           default_function_kernel,@function
        .size           default_function_kernel,(.L_x_13 - default_function_kernel)
        .other          default_function_kernel,@"STO_CUDA_ENTRY STV_DEFAULT"
default_function_kernel:
.text.default_function_kernel:
[----:B------:R-:W-:Y:S01]  /*0000*/  LDC R1, c[0x0][0x37c] ;  /* 0x0000df00ff017b82 */ /* 0x000fe20000000800 */
[----:B------:R-:W0:Y:S01]  /*0010*/  S2R R2, SR_TID.X ;  /* 0x0000000000027919 */ /* 0x000e220000002100 */
[----:B------:R-:W1:Y:S01]  /*0020*/  S2R R3, SR_CTAID.X ;  /* 0x0000000000037919 */ /* 0x000e620000002500 */
[----:B0-----:R-:W-:-:S05]  /*0030*/  SHF.R.U32.HI R0, RZ, 0x1, R2 ;  /* 0x00000001ff007819 */ /* 0x001fca0000011602 */
[----:B-1----:R-:W-:-:S05]  /*0040*/  IMAD R0, R3, 0xe, R0 ;  /* 0x0000000e03007824 */ /* 0x002fca00078e0200 */
[----:B------:R-:W-:-:S13]  /*0050*/  ISETP.GT.U32.AND P0, PT, R0, 0xd2e, PT ;  /* 0x00000d2e0000780c */ /* 0x000fda0003f04070 */
[----:B------:R-:W-:Y:S05]  /*0060*/  @P0 EXIT ;  /* 0x000000000000094d */ /* 0x000fea0003800000 */
[----:B------:R-:W0:Y:S01]  /*0070*/  LDC.64 R4, c[0x0][0x388] ;  /* 0x0000e200ff047b82 */ /* 0x000e220000000a00 */
[----:B------:R-:W1:Y:S01]  /*0080*/  LDCU.64 UR4, c[0x0][0x358] ;  /* 0x00006b00ff0477ac */ /* 0x000e620008000a00 */
[----:B------:R-:W-:-:S04]  /*0090*/  IMAD R3, R3, 0x1c, R2 ;  /* 0x0000001c03037824 */ /* 0x000fc800078e0202 */
[----:B0-----:R-:W-:-:S05]  /*00a0*/  IMAD.WIDE.U32 R4, R3, 0x4, R4 ;  /* 0x0000000403047825 */ /* 0x001fca00078e0004 */
[----:B-1----:R-:W2:Y:S01]  /*00b0*/  LDG.E.CONSTANT R0, desc[UR4][R4.64] ;  /* 0x0000000404007981 */ /* 0x002ea2000c1e9900 */
[----:B------:R-:W-:Y:S01]  /*00c0*/  BSSY.RECONVERGENT B0, `(.L_x_0) ;  /* 0x000000c000007945 */ /* 0x000fe20003800200 */
[----:B--2---:R-:W-:Y:S01]  /*00d0*/  VIADD R2, R0, 0xf3000000 ;  /* 0xf300000000027836 */ /* 0x004fe20000000000 */
[----:B------:R0:W1:Y:S04]  /*00e0*/  MUFU.RSQ R7, R0 ;  /* 0x0000000000077308 */ /* 0x0000680000001400 */
[----:B------:R-:W-:-:S13]  /*00f0*/  ISETP.GT.U32.AND P0, PT, R2, 0x727fffff, PT ;  /* 0x727fffff0200780c */ /* 0x000fda0003f04070 */
[----:B01----:R-:W-:Y:S05]  /*0100*/  @!P0 BRA `(.L_x_1) ;  /* 0x00000000000c8947 */ /* 0x003fea0003800000 */
[----:B------:R-:W-:-:S07]  /*0110*/  MOV R8, 0x130 ;  /* 0x0000013000087802 */ /* 0x000fce0000000f00 */
[----:B------:R-:W-:Y:S05]  /*0120*/  CALL.REL.NOINC `($__internal_1_$__cuda_sm20_sqrt_rn_f32_slowpath) ;  /* 0x0000000400347944 */ /* 0x000fea0003c00000 */
[----:B------:R-:W-:Y:S05]  /*0130*/  BRA `(.L_x_2) ;  /* 0x0000000000107947 */ /* 0x000fea0003800000 */
.L_x_1:
[----:B------:R-:W-:Y:S01]  /*0140*/  FMUL.FTZ R5, R0, R7 ;  /* 0x0000000700057220 */ /* 0x000fe20000410000 */
[----:B------:R-:W-:-:S03]  /*0150*/  FMUL.FTZ R2, R7, 0.5 ;  /* 0x3f00000007027820 */ /* 0x000fc60000410000 */
[----:B------:R-:W-:-:S04]  /*0160*/  FFMA R0, -R5, R5, R0 ;  /* 0x0000000505007223 */ /* 0x000fc80000000100 */
[----:B------:R-:W-:-:S07]  /*0170*/  FFMA R2, R0, R2, R5 ;  /* 0x0000000200027223 */ /* 0x000fce0000000005 */
.L_x_2:
[----:B------:R-:W-:Y:S05]  /*0180*/  BSYNC.RECONVERGENT B0 ;  /* 0x0000000000007941 */ /* 0x000fea0003800200 */
.L_x_0:
[----:B------:R-:W-:Y:S01]  /*0190*/  VIADD R0, R2, 0x1800000 ;  /* 0x0180000002007836 */ /* 0x000fe20000000000 */
[----:B------:R-:W-:Y:S04]  /*01a0*/  BSSY.RECONVERGENT B0, `(.L_x_3) ;  /* 0x000000b000007945 */ /* 0x000fe80003800200 */
[----:B------:R-:W-:-:S04]  /*01b0*/  LOP3.LUT R0, R0, 0x7f800000, RZ, 0xc0, !PT ;  /* 0x7f80000000007812 */ /* 0x000fc800078ec0ff */
[----:B------:R-:W-:-:S13]  /*01c0*/  ISETP.GT.U32.AND P0, PT, R0, 0x1ffffff, PT ;  /* 0x01ffffff0000780c */ /* 0x000fda0003f04070 */
[----:B------:R-:W-:Y:S05]  /*01d0*/  @P0 BRA `(.L_x_4) ;  /* 0x00000000000c0947 */ /* 0x000fea0003800000 */
[----:B------:R-:W-:-:S07]  /*01e0*/  MOV R8, 0x200 ;  /* 0x0000020000087802 */ /* 0x000fce0000000f00 */
[----:B------:R-:W-:Y:S05]  /*01f0*/  CALL.REL.NOINC `($__internal_0_$__cuda_sm20_rcp_rn_f32_slowpath) ;  /* 0x0000000000287944 */ /* 0x000fea0003c00000 */
[----:B------:R-:W-:Y:S05]  /*0200*/  BRA `(.L_x_5) ;  /* 0x0000000000107947 */ /* 0x000fea0003800000 */
.L_x_4:
[----:B------:R-:W0:Y:S02]  /*0210*/  MUFU.RCP R7, R2 ;  /* 0x0000000200077308 */ /* 0x000e240000001000 */
[----:B0-----:R-:W-:-:S04]  /*0220*/  FFMA R0, R7, R2, -1 ;  /* 0xbf80000007007423 */ /* 0x001fc80000000002 */
[----:B------:R-:W-:-:S04]  /*0230*/  FADD.FTZ R0, -R0, -RZ ;  /* 0x800000ff00007221 */ /* 0x000fc80000010100 */
[----:B------:R-:W-:-:S07]  /*0240*/  FFMA R7, R7, R0, R7 ;  /* 0x0000000007077223 */ /* 0x000fce0000000007 */
.L_x_5:
[----:B------:R-:W-:Y:S05]  /*0250*/  BSYNC.RECONVERGENT B0 ;  /* 0x0000000000007941 */ /* 0x000fea0003800200 */
.L_x_3:
[----:B------:R-:W0:Y:S02]  /*0260*/  LDC.64 R4, c[0x0][0x380] ;  /* 0x0000e000ff047b82 */ /* 0x000e240000000a00 */
[----:B0-----:R-:W-:-:S05]  /*0270*/  IMAD.WIDE.U32 R2, R3, 0x4, R4 ;  /* 0x0000000403027825 */ /* 0x001fca00078e0004 */
[----:B------:R-:W-:Y:S01]  /*0280*/  STG.E desc[UR4][R2.64], R7 ;  /* 0x0000000702007986 */ /* 0x000fe2000c101904 */
[----:B------:R-:W-:Y:S05]  /*0290*/  EXIT ;  /* 0x000000000000794d */ /* 0x000fea0003800000 */
        .weak           $__internal_0_$__cuda_sm20_rcp_rn_f32_slowpath
        .type           $__internal_0_$__cuda_sm20_rcp_rn_f32_slowpath,@function
        .size           $__internal_0_$__cuda_sm20_rcp_rn_f32_slowpath,($__internal_1_$__cuda_sm20_sqrt_rn_f32_slowpath - $__internal_0_$__cuda_sm20_rcp_rn_f32_slowpath)
$__internal_0_$__cuda_sm20_rcp_rn_f32_slowpath:
[----:B------:R-:W-:Y:S01]  /*02a0*/  SHF.L.U32 R0, R2, 0x1, RZ ;  /* 0x0000000102007819 */ /* 0x000fe200000006ff */
[----:B------:R-:W-:Y:S03]  /*02b0*/  BSSY.RECONVERGENT B1, `(.L_x_6) ;  /* 0x0000030000017945 */ /* 0x000fe60003800200 */
[----:B------:R-:W-:-:S04]  /*02c0*/  SHF.R.U32.HI R9, RZ, 0x18, R0 ;  /* 0x00000018ff097819 */ /* 0x000fc80000011600 */
[----:B------:R-:W-:-:S13]  /*02d0*/  ISETP.NE.U32.AND P0, PT, R9, RZ, PT ;  /* 0x000000ff0900720c */ /* 0x000fda0003f05070 */
[----:B------:R-:W-:Y:S05]  /*02e0*/  @P0 BRA `(.L_x_7) ;  /* 0x0000000000280947 */ /* 0x000fea0003800000 */
[----:B------:R-:W-:-:S05]  /*02f0*/  IMAD.SHL.U32 R0, R2, 0x2, RZ ;  /* 0x0000000202007824 */ /* 0x000fca00078e00ff */
[----:B------:R-:W-:-:S13]  /*0300*/  ISETP.NE.AND P0, PT, R0, RZ, PT ;  /* 0x000000ff0000720c */ /* 0x000fda0003f05270 */
[----:B------:R-:W-:Y:S01]  /*0310*/  @P0 FFMA R5, R2, 1.84467440737095516160e+19, RZ ;  /* 0x5f80000002050823 */ /* 0x000fe200000000ff */
[----:B------:R-:W-:Y:S08]  /*0320*/  @!P0 MUFU.RCP R4, R2 ;  /* 0x0000000200048308 */ /* 0x000ff00000001000 */
[----:B------:R-:W0:Y:S02]  /*0330*/  @P0 MUFU.RCP R0, R5 ;  /* 0x0000000500000308 */ /* 0x000e240000001000 */
[----:B0-----:R-:W-:-:S04]  /*0340*/  @P0 FFMA R6, R5, R0, -1 ;  /* 0xbf80000005060423 */ /* 0x001fc80000000000 */
[----:B------:R-:W-:-:S04]  /*0350*/  @P0 FADD.FTZ R7, -R6, -RZ ;  /* 0x800000ff06070221 */ /* 0x000fc80000010100 */
[----:B------:R-:W-:-:S04]  /*0360*/  @P0 FFMA R0, R0, R7, R0 ;  /* 0x0000000700000223 */ /* 0x000fc80000000000 */
[----:B------:R-:W-:Y:S01]  /*0370*/  @P0 FFMA R4, R0, 1.84467440737095516160e+19, RZ ;  /* 0x5f80000000040823 */ /* 0x000fe200000000ff */
[----:B------:R-:W-:Y:S06]  /*0380*/  BRA `(.L_x_8) ;  /* 0x0000000000887947 */ /* 0x000fec0003800000 */
.L_x_7:
[----:B------:R-:W-:-:S05]  /*0390*/  VIADD R10, R9, 0xffffff03 ;  /* 0xffffff03090a7836 */ /* 0x000fca0000000000 */
[----:B------:R-:W-:-:S13]  /*03a0*/  ISETP.GT.U32.AND P0, PT, R10, 0x1, PT ;  /* 0x000000010a00780c */ /* 0x000fda0003f04070 */
[----:B------:R-:W-:Y:S05]  /*03b0*/  @P0 BRA `(.L_x_9) ;  /* 0x0000000000780947 */ /* 0x000fea0003800000 */
[----:B------:R-:W-:Y:S01]  /*03c0*/  LOP3.LUT R0, R2, 0x7fffff, RZ, 0xc0, !PT ;  /* 0x007fffff02007812 */ /* 0x000fe200078ec0ff */
[----:B------:R-:W-:-:S03]  /*03d0*/  HFMA2 R7, -RZ, RZ, 0, 1.78813934326171875e-07 ;  /* 0x00000003ff077431 */ /* 0x000fc600000001ff */
[----:B------:R-:W-:-:S04]  /*03e0*/  LOP3.LUT R0, R0, 0x3f800000, RZ, 0xfc, !PT ;  /* 0x3f80000000007812 */ /* 0x000fc800078efcff */
[----:B------:R-:W0:Y:S01]  /*03f0*/  MUFU.RCP R5, R0 ;  /* 0x0000000000057308 */ /* 0x000e220000001000 */
[----:B------:R-:W-:Y:S01]  /*0400*/  SHF.L.U32 R7, R7, R10, RZ ;  /* 0x0000000a07077219 */ /* 0x000fe200000006ff */
[----:B0-----:R-:W-:-:S04]  /*0410*/  FFMA R4, R0, R5, -1 ;  /* 0xbf80000000047423 */ /* 0x001fc80000000005 */
[----:B------:R-:W-:-:S04]  /*0420*/  FADD.FTZ R4, -R4, -RZ ;  /* 0x800000ff04047221 */ /* 0x000fc80000010100 */
[CCC-:B------:R-:W-:Y:S01]  /*0430*/  FFMA.RM R6, R5.reuse, R4.reuse, R5.reuse ;  /* 0x0000000405067223 */ /* 0x1c0fe20000004005 */
[----:B------:R-:W-:-:S04]  /*0440*/  FFMA.RP R5, R5, R4, R5 ;  /* 0x0000000405057223 */ /* 0x000fc80000008005 */
[C---:B------:R-:W-:Y:S02]  /*0450*/  LOP3.LUT R4, R6.reuse, 0x7fffff, RZ, 0xc0, !PT ;  /* 0x007fffff06047812 */ /* 0x040fe400078ec0ff */
[----:B------:R-:W-:Y:S02]  /*0460*/  FSETP.NEU.FTZ.AND P0, PT, R6, R5, PT ;  /* 0x000000050600720b */ /* 0x000fe40003f1d000 */
[----:B------:R-:W-:Y:S02]  /*0470*/  LOP3.LUT R4, R4, 0x800000, RZ, 0xfc, !PT ;  /* 0x0080000004047812 */ /* 0x000fe400078efcff */
[----:B------:R-:W-:Y:S02]  /*0480*/  SEL R5, RZ, 0xffffffff, !P0 ;  /* 0xffffffffff057807 */ /* 0x000fe40004000000 */
[----:B------:R-:W-:-:S03]  /*0490*/  LOP3.LUT R7, R7, R4, RZ, 0xc0, !PT ;  /* 0x0000000407077212 */ /* 0x000fc600078ec0ff */
[----:B------:R-:W-:Y:S01]  /*04a0*/  IMAD.MOV R5, RZ, RZ, -R5 ;  /* 0x000000ffff057224 */ /* 0x000fe200078e0a05 */
[----:B------:R-:W-:-:S04]  /*04b0*/  SHF.R.U32.HI R7, RZ, R10, R7 ;  /* 0x0000000aff077219 */ /* 0x000fc80000011607 */
[----:B------:R-:W-:Y:S02]  /*04c0*/  LOP3.LUT P1, RZ, R5, R10, R4, 0xf8, !PT ;  /* 0x0000000a05ff7212 */ /* 0x000fe4000782f804 */
[C---:B------:R-:W-:Y:S02]  /*04d0*/  LOP3.LUT P0, RZ, R7.reuse, 0x1, RZ, 0xc0, !PT ;  /* 0x0000000107ff7812 */ /* 0x040fe4000780c0ff */
[----:B------:R-:W-:Y:S02]  /*04e0*/  LOP3.LUT P2, RZ, R7, 0x2, RZ, 0xc0, !PT ;  /* 0x0000000207ff7812 */ /* 0x000fe4000784c0ff */
[----:B------:R-:W-:Y:S02]  /*04f0*/  IADD3 R5, PT, PT, R9, -0xfc, RZ ;  /* 0xffffff0409057810 */ /* 0x000fe40007ffe0ff */
[----:B------:R-:W-:Y:S02]  /*0500*/  PLOP3.LUT P0, PT, P0, P1, P2, 0xe0, 0x0 ;  /* 0x000000000000781c */ /* 0x000fe40000703c20 */
[----:B------:R-:W-:-:S02]  /*0510*/  LOP3.LUT P1, RZ, R2, 0x7fffff, RZ, 0xc0, !PT ;  /* 0x007fffff02ff7812 */ /* 0x000fc4000782c0ff */
[----:B------:R-:W-:Y:S02]  /*0520*/  SEL R0, RZ, 0x1, !P0 ;  /* 0x00000001ff007807 */ /* 0x000fe40004000000 */
[----:B------:R-:W-:-:S03]  /*0530*/  SHF.R.U32.HI R5, RZ, R5, R4 ;  /* 0x00000005ff057219 */ /* 0x000fc60000011604 */
[----:B------:R-:W-:-:S05]  /*0540*/  IMAD.MOV R0, RZ, RZ, -R0 ;  /* 0x000000ffff007224 */ /* 0x000fca00078e0a00 */
[----:B------:R-:W-:-:S13]  /*0550*/  ISETP.GE.AND P0, PT, R0, RZ, PT ;  /* 0x000000ff0000720c */ /* 0x000fda0003f06270 */
[----:B------:R-:W-:-:S05]  /*0560*/  @!P0 VIADD R5, R5, 0x1 ;  /* 0x0000000105058836 */ /* 0x000fca0000000000 */
[----:B------:R-:W-:-:S04]  /*0570*/  @!P1 SHF.L.U32 R5, R5, 0x1, RZ ;  /* 0x0000000105059819 */ /* 0x000fc800000006ff */
[----:B------:R-:W-:Y:S01]  /*0580*/  LOP3.LUT R4, R5, 0x80000000, R2, 0xf8, !PT ;  /* 0x8000000005047812 */ /* 0x000fe200078ef802 */
[----:B------:R-:W-:Y:S06]  /*0590*/  BRA `(.L_x_8) ;  /* 0x0000000000047947 */ /* 0x000fec0003800000 */
.L_x_9:
[----:B------:R0:W1:Y:S02]  /*05a0*/  MUFU.RCP R4, R2 ;  /* 0x0000000200047308 */ /* 0x0000640000001000 */
.L_x_8:
[----:B------:R-:W-:Y:S05]  /*05b0*/  BSYNC.RECONVERGENT B1 ;  /* 0x0000000000017941 */ /* 0x000fea0003800200 */
.L_x_6:
[----:B-1----:R-:W-:Y:S01]  /*05c0*/  IMAD.MOV.U32 R7, RZ, RZ, R4 ;  /* 0x000000ffff077224 */ /* 0x002fe200078e0004 */
[----:B------:R-:W-:Y:S01]  /*05d0*/  MOV R4, R8 ;  /* 0x0000000800047202 */ /* 0x000fe20000000f00 */
[----:B------:R-:W-:-:S04]  /*05e0*/  IMAD.MOV.U32 R5, RZ, RZ, 0x0 ;  /* 0x00000000ff057424 */ /* 0x000fc800078e00ff */
[----:B0-----:R-:W-:Y:S05]  /*05f0*/  RET.REL.NODEC R4 `(default_function_kernel) ;  /* 0xfffffff804807950 */ /* 0x001fea0003c3ffff */
        .weak           $__internal_1_$__cuda_sm20_sqrt_rn_f32_slowpath
        .type           $__internal_1_$__cuda_sm20_sqrt_rn_f32_slowpath,@function
        .size           $__internal_1_$__cuda_sm20_sqrt_rn_f32_slowpath,(.L_x_13 - $__internal_1_$__cuda_sm20_sqrt_rn_f32_slowpath)
$__internal_1_$__cuda_sm20_sqrt_rn_f32_slowpath:
[----:B------:R-:W-:-:S13]  /*0600*/  LOP3.LUT P0, RZ, R0, 0x7fffffff, RZ, 0xc0, !PT ;  /* 0x7fffffff00ff7812 */ /* 0x000fda000780c0ff */
[----:B------:R-:W-:Y:S01]  /*0610*/  @!P0 MOV R2, R0 ;  /* 0x0000000000028202 */ /* 0x000fe20000000f00 */
[----:B------:R-:W-:Y:S06]  /*0620*/  @!P0 BRA `(.L_x_10) ;  /* 0x0000000000408947 */ /* 0x000fec0003800000 */
[----:B------:R-:W-:-:S13]  /*0630*/  FSETP.GEU.FTZ.AND P0, PT, R0, RZ, PT ;  /* 0x000000ff0000720b */ /* 0x000fda0003f1e000 */
[----:B------:R-:W-:Y:S01]  /*0640*/  @!P0 IMAD.MOV.U32 R2, RZ, RZ, 0x7fffffff ;  /* 0x7fffffffff028424 */ /* 0x000fe200078e00ff */
[----:B------:R-:W-:Y:S06]  /*0650*/  @!P0 BRA `(.L_x_10) ;  /* 0x0000000000348947 */ /* 0x000fec0003800000 */
[----:B------:R-:W-:-:S13]  /*0660*/  FSETP.GTU.FTZ.AND P0, PT, |R0|, +INF , PT ;  /* 0x7f8000000000780b */ /* 0x000fda0003f1c200 */
[----:B------:R-:W-:Y:S01]  /*0670*/  @P0 FADD.FTZ R2, R0, 1 ;  /* 0x3f80000000020421 */ /* 0x000fe20000010000 */
[----:B------:R-:W-:Y:S06]  /*0680*/  @P0 BRA `(.L_x_10) ;  /* 0x0000000000280947 */ /* 0x000fec0003800000 */
[----:B------:R-:W-:-:S13]  /*0690*/  FSETP.NEU.FTZ.AND P0, PT, |R0|, +INF , PT ;  /* 0x7f8000000000780b */ /* 0x000fda0003f1d200 */
[----:B------:R-:W-:-:S04]  /*06a0*/  @P0 FFMA R4, R0, 1.84467440737095516160e+19, RZ ;  /* 0x5f80000000040823 */ /* 0x000fc800000000ff */
[----:B------:R-:W0:Y:S02]  /*06b0*/  @P0 MUFU.RSQ R5, R4 ;  /* 0x0000000400050308 */ /* 0x000e240000001400 */
[----:B0-----:R-:W-:Y:S01]  /*06c0*/  @P0 FMUL.FTZ R7, R4, R5 ;  /* 0x0000000504070220 */ /* 0x001fe20000410000 */
[----:B------:R-:W-:-:S03]  /*06d0*/  @P0 FMUL.FTZ R5, R5, 0.5 ;  /* 0x3f00000005050820 */ /* 0x000fc60000410000 */
[----:B------:R-:W-:-:S04]  /*06e0*/  @P0 FADD.FTZ R2, -R7, -RZ ;  /* 0x800000ff07020221 */ /* 0x000fc80000010100 */
[----:B------:R-:W-:Y:S01]  /*06f0*/  @P0 FFMA R6, R7, R2, R4 ;  /* 0x0000000207060223 */ /* 0x000fe20000000004 */
[----:B------:R-:W-:-:S03]  /*0700*/  @!P0 MOV R2, R0 ;  /* 0x0000000000028202 */ /* 0x000fc60000000f00 */
[----:B------:R-:W-:-:S04]  /*0710*/  @P0 FFMA R5, R6, R5, R7 ;  /* 0x0000000506050223 */ /* 0x000fc80000000007 */
[----:B------:R-:W-:-:S07]  /*0720*/  @P0 FMUL.FTZ R2, R5, 2.3283064365386962891e-10 ;  /* 0x2f80000005020820 */ /* 0x000fce0000410000 */
.L_x_10:
[----:B------:R-:W-:Y:S02]  /*0730*/  HFMA2 R5, -RZ, RZ, 0, 0 ;  /* 0x00000000ff057431 */ /* 0x000fe400000001ff */
[----:B------:R-:W-:-:S04]  /*0740*/  IMAD.MOV.U32 R4, RZ, RZ, R8 ;  /* 0x000000ffff047224 */ /* 0x000fc800078e0008 */
[----:B------:R-:W-:Y:S05]  /*0750*/  RET.REL.NODEC R4 `(default_function_kernel) ;  /* 0xfffffff804287950 */ /* 0x000fea0003c3ffff */
.L_x_11:
[----:B------:R-:W-:-:S00]  /*0760*/  BRA `(.L_x_11) ;  /* 0xfffffffc00fc7947 */ /* 0x000fc0000383ffff */
[----:B------:R-:W-:-:S00]  /*0770*/  NOP ;  /* 0x0000000000007918 */ /* 0x000fc00000000000 */
        /* <DEDUP_REMOVED lines=8> */
.L_x_13:


//--------------------- .nv.shared.reserved.0     --------------------------
	.section	.nv.shared.reserved.0,"aw",@nobits
	.weak		__nv_reservedSMEM_offset_0_alias
	.size		__nv_reservedSMEM_offset_0_alias, 0, 64
	.other		__nv_reservedSMEM_offset_0_alias,@"STO_CUDA_RESERVED_SHARED STV_DEFAULT"
__nv_reservedSMEM_offset_0_alias:
	.zero		0
	.zero		64


//--------------------- .nv.constant0.default_function_kernel --------------------------
	.section	.nv.constant0.default_function_kernel,"a",@progbits
	.sectionflags	@""
	.align	4
.nv.constant0.default_function_kernel:
	.zero		912


//--------------------- SYMBOLS --------------------------

	.type		.nv.reservedSmem.offset0,@object
	.size		.nv.reservedSmem.offset0,0x4
